//
// Generated by NVIDIA NVVM Compiler
//
// Compiler Build ID: CL-36424714
// Cuda compilation tools, release 13.0, V13.0.88
// Based on NVVM 20.0.0
//

.version 9.0
.target sm_100
.address_size 64

	// .globl	_Z18fill_matrix_kernelPfif

.visible .entry _Z18fill_matrix_kernelPfif(
	.param .u64 .ptr .align 1 _Z18fill_matrix_kernelPfif_param_0,
	.param .u32 _Z18fill_matrix_kernelPfif_param_1,
	.param .f32 _Z18fill_matrix_kernelPfif_param_2
)
{
	.reg .pred 	%p<13>;
	.reg .b32 	%r<60>;
	.reg .b32 	%f<2>;
	.reg .b64 	%rd<19>;

	ld.param.u64 	%rd2, [_Z18fill_matrix_kernelPfif_param_0];
	ld.param.u32 	%r23, [_Z18fill_matrix_kernelPfif_param_1];
	ld.param.f32 	%f1, [_Z18fill_matrix_kernelPfif_param_2];
	cvta.to.global.u64 	%rd1, %rd2;
	mov.u32 	%r24, %ctaid.x;
	mov.u32 	%r25, %ntid.x;
	mov.u32 	%r26, %tid.x;
	mad.lo.s32 	%r1, %r24, %r25, %r26;
	mov.u32 	%r27, %nctaid.x;
	mul.lo.s32 	%r2, %r25, %r27;
	shr.s32 	%r28, %r23, 31;
	shr.u32 	%r29, %r28, 29;
	add.s32 	%r30, %r23, %r29;
	shr.s32 	%r3, %r30, 3;
	setp.ge.s32 	%p1, %r1, %r3;
	@%p1 bra 	$L__BB0_7;
	add.s32 	%r31, %r1, %r2;
	max.s32 	%r32, %r3, %r31;
	setp.lt.s32 	%p2, %r31, %r3;
	selp.u32 	%r33, 1, 0, %p2;
	add.s32 	%r34, %r31, %r33;
	sub.s32 	%r35, %r32, %r34;
	div.u32 	%r36, %r35, %r2;
	add.s32 	%r4, %r36, %r33;
	and.b32  	%r37, %r4, 3;
	setp.eq.s32 	%p3, %r37, 3;
	mov.u32 	%r54, %r1;
	@%p3 bra 	$L__BB0_4;
	add.s32 	%r38, %r4, 1;
	and.b32  	%r39, %r38, 3;
	neg.s32 	%r52, %r39;
	mov.u32 	%r54, %r1;
$L__BB0_3:
	.pragma "nounroll";
	mul.wide.s32 	%rd3, %r54, 32;
	add.s64 	%rd4, %rd1, %rd3;
	st.global.v8.f32 	[%rd4], {%f1, %f1, %f1, %f1, %f1, %f1, %f1, %f1};
	add.s32 	%r54, %r54, %r2;
	add.s32 	%r52, %r52, 1;
	setp.ne.s32 	%p4, %r52, 0;
	@%p4 bra 	$L__BB0_3;
$L__BB0_4:
	setp.lt.u32 	%p5, %r4, 3;
	@%p5 bra 	$L__BB0_7;
	mul.wide.s32 	%rd7, %r2, 32;
	shl.b32 	%r40, %r2, 2;
$L__BB0_6:
	mul.wide.s32 	%rd5, %r54, 32;
	add.s64 	%rd6, %rd1, %rd5;
	st.global.v8.f32 	[%rd6], {%f1, %f1, %f1, %f1, %f1, %f1, %f1, %f1};
	add.s64 	%rd8, %rd6, %rd7;
	st.global.v8.f32 	[%rd8], {%f1, %f1, %f1, %f1, %f1, %f1, %f1, %f1};
	add.s64 	%rd9, %rd8, %rd7;
	st.global.v8.f32 	[%rd9], {%f1, %f1, %f1, %f1, %f1, %f1, %f1, %f1};
	add.s64 	%rd10, %rd9, %rd7;
	st.global.v8.f32 	[%rd10], {%f1, %f1, %f1, %f1, %f1, %f1, %f1, %f1};
	add.s32 	%r54, %r40, %r54;
	setp.lt.s32 	%p6, %r54, %r3;
	@%p6 bra 	$L__BB0_6;
$L__BB0_7:
	shl.b32 	%r41, %r3, 3;
	add.s32 	%r58, %r41, %r1;
	setp.ge.s32 	%p7, %r58, %r23;
	@%p7 bra 	$L__BB0_14;
	add.s32 	%r42, %r58, %r2;
	max.s32 	%r43, %r23, %r42;
	setp.lt.s32 	%p8, %r42, %r23;
	selp.u32 	%r44, 1, 0, %p8;
	add.s32 	%r45, %r42, %r44;
	sub.s32 	%r46, %r43, %r45;
	div.u32 	%r47, %r46, %r2;
	add.s32 	%r14, %r47, %r44;
	and.b32  	%r48, %r14, 3;
	setp.eq.s32 	%p9, %r48, 3;
	@%p9 bra 	$L__BB0_11;
	add.s32 	%r49, %r14, 1;
	and.b32  	%r50, %r49, 3;
	neg.s32 	%r56, %r50;
$L__BB0_10:
	.pragma "nounroll";
	mul.wide.s32 	%rd11, %r58, 4;
	add.s64 	%rd12, %rd1, %rd11;
	st.global.f32 	[%rd12], %f1;
	add.s32 	%r58, %r58, %r2;
	add.s32 	%r56, %r56, 1;
	setp.ne.s32 	%p10, %r56, 0;
	@%p10 bra 	$L__BB0_10;
$L__BB0_11:
	setp.lt.u32 	%p11, %r14, 3;
	@%p11 bra 	$L__BB0_14;
	mul.wide.s32 	%rd15, %r2, 4;
	shl.b32 	%r51, %r2, 2;
$L__BB0_13:
	mul.wide.s32 	%rd13, %r58, 4;
	add.s64 	%rd14, %rd1, %rd13;
	st.global.f32 	[%rd14], %f1;
	add.s64 	%rd16, %rd14, %rd15;
	st.global.f32 	[%rd16], %f1;
	add.s64 	%rd17, %rd16, %rd15;
	st.global.f32 	[%rd17], %f1;
	add.s64 	%rd18, %rd17, %rd15;
	st.global.f32 	[%rd18], %f1;
	add.s32 	%r58, %r51, %r58;
	setp.lt.s32 	%p12, %r58, %r23;
	@%p12 bra 	$L__BB0_13;
$L__BB0_14:
	ret;

}


// ===== COMPILED SASS (sm_100) =====

	.target	sm_100

	.elftype	@"ET_EXEC"


//--------------------- .note.nv.tkinfo           --------------------------
	.section	.note.nv.tkinfo,"",@"SHT_NOTE"
	.sectionflags	@"SHF_NOTE_NV_TKINFO"
	.tkinfo
        /*0018*/ 	.word	0x00000002
        /*0030*/ 	.string	""
        /*0030*/ 	.string	"ptxas"
        /*0030*/ 	.string	"Cuda compilation tools, release 13.0, V13.0.88"
        /*0030*/ 	.string	"Build cuda_13.0.r13.0/compiler.36424714_0"
        /*0030*/ 	.string	"-arch sm_100 -m 64 "



//--------------------- .note.nv.cuinfo           --------------------------
	.section	.note.nv.cuinfo,"",@"SHT_NOTE"
	.sectionflags	@"SHF_NOTE_NV_CUINFO"
        /*0018*/ 	.short	0x0002
        /*001a*/ 	.short	0x0064
        /*001c*/ 	.short	0x0082
	.zero		2


//--------------------- .nv.info                  --------------------------
	.section	.nv.info,"",@"SHT_CUDA_INFO"
	.align	4


	//----- nvinfo : EIATTR_REGCOUNT
	.align		4
        /*0000*/ 	.byte	0x04, 0x2f
        /*0002*/ 	.short	(.L_1 - .L_0)
	.align		4
.L_0:
        /*0004*/ 	.word	index@(_Z18fill_matrix_kernelPfif)
        /*0008*/ 	.word	0x00000020


	//----- nvinfo : EIATTR_FRAME_SIZE
	.align		4
.L_1:
        /*000c*/ 	.byte	0x04, 0x11
        /*000e*/ 	.short	(.L_3 - .L_2)
	.align		4
.L_2:
        /*0010*/ 	.word	index@(_Z18fill_matrix_kernelPfif)
        /*0014*/ 	.word	0x00000000


	//----- nvinfo : EIATTR_MIN_STACK_SIZE
	.align		4
.L_3:
        /*0018*/ 	.byte	0x04, 0x12
        /*001a*/ 	.short	(.L_5 - .L_4)
	.align		4
.L_4:
        /*001c*/ 	.word	index@(_Z18fill_matrix_kernelPfif)
        /*0020*/ 	.word	0x00000000
.L_5:


//--------------------- .nv.compat                --------------------------
	.section	.nv.compat,"",@"SHT_CUDA_COMPAT_INFO"
	.align	4
        /*0000*/ 	.byte	0x02, 0x09, 0x00, 0x00, 0x02, 0x02, 0x01, 0x00, 0x02, 0x05, 0x05, 0x00, 0x03, 0x07, 0x01, 0x01
        /*0010*/ 	.byte	0x02, 0x03, 0x00, 0x00, 0x02, 0x06, 0x01, 0x00, 0x04, 0x0b, 0x08, 0x00, 0x09, 0x00, 0x00, 0x00
        /*0020*/ 	.byte	0x00, 0x00, 0x00, 0x00


//--------------------- .nv.info._Z18fill_matrix_kernelPfif --------------------------
	.section	.nv.info._Z18fill_matrix_kernelPfif,"",@"SHT_CUDA_INFO"
	.sectionflags	@""
	.align	4


	//----- nvinfo : EIATTR_CUDA_API_VERSION
	.align		4
        /*0000*/ 	.byte	0x04, 0x37
        /*0002*/ 	.short	(.L_7 - .L_6)
.L_6:
        /*0004*/ 	.word	0x00000082


	//----- nvinfo : EIATTR_KPARAM_INFO
	.align		4
.L_7:
        /*0008*/ 	.byte	0x04, 0x17
        /*000a*/ 	.short	(.L_9 - .L_8)
.L_8:
        /*000c*/ 	.word	0x00000000
        /*0010*/ 	.short	0x0002
        /*0012*/ 	.short	0x000c
        /*0014*/ 	.byte	0x00, 0xf0, 0x11, 0x00


	//----- nvinfo : EIATTR_KPARAM_INFO
	.align		4
.L_9:
        /*0018*/ 	.byte	0x04, 0x17
        /*001a*/ 	.short	(.L_11 - .L_10)
.L_10:
        /*001c*/ 	.word	0x00000000
        /*0020*/ 	.short	0x0001
        /*0022*/ 	.short	0x0008
        /*0024*/ 	.byte	0x00, 0xf0, 0x11, 0x00


	//----- nvinfo : EIATTR_KPARAM_INFO
	.align		4
.L_11:
        /*0028*/ 	.byte	0x04, 0x17
        /*002a*/ 	.short	(.L_13 - .L_12)
.L_12:
        /*002c*/ 	.word	0x00000000
        /*0030*/ 	.short	0x0000
        /*0032*/ 	.short	0x0000
        /*0034*/ 	.byte	0x00, 0xf5, 0x21, 0x00


	//----- nvinfo : EIATTR_SPARSE_MMA_MASK
	.align		4
.L_13:
        /*0038*/ 	.byte	0x03, 0x50
        /*003a*/ 	.short	0x0000


	//----- nvinfo : EIATTR_MAXREG_COUNT
	.align		4
        /*003c*/ 	.byte	0x03, 0x1b
        /*003e*/ 	.short	0x00ff


	//----- nvinfo : EIATTR_MERCURY_ISA_VERSION
	.align		4
        /*0040*/ 	.byte	0x03, 0x5f
        /*0042*/ 	.short	0x0101


	//----- nvinfo : EIATTR_VRC_CTA_INIT_COUNT
	.align		4
        /*0044*/ 	.byte	0x02, 0x4a
	.zero		1
	.zero		1


	//----- nvinfo : EIATTR_EXIT_INSTR_OFFSETS
	.align		4
        /*0048*/ 	.byte	0x04, 0x1c
        /*004a*/ 	.short	(.L_15 - .L_14)


	//   ....[0]....
.L_14:
        /*004c*/ 	.word	0x00000650


	//   ....[1]....
        /*0050*/ 	.word	0x000008f0


	//   ....[2]....
        /*0054*/ 	.word	0x000009d0


	//----- nvinfo : EIATTR_CRS_STACK_SIZE
	.align		4
.L_15:
        /*0058*/ 	.byte	0x04, 0x1e
        /*005a*/ 	.short	(.L_17 - .L_16)
.L_16:
        /*005c*/ 	.word	0x00000000


	//----- nvinfo : EIATTR_CBANK_PARAM_SIZE
	.align		4
.L_17:
        /*0060*/ 	.byte	0x03, 0x19
        /*0062*/ 	.short	0x0010


	//----- nvinfo : EIATTR_PARAM_CBANK
	.align		4
        /*0064*/ 	.byte	0x04, 0x0a
        /*0066*/ 	.short	(.L_19 - .L_18)
	.align		4
.L_18:
        /*0068*/ 	.word	index@(.nv.constant0._Z18fill_matrix_kernelPfif)
        /*006c*/ 	.short	0x0380
        /*006e*/ 	.short	0x0010


	//----- nvinfo : EIATTR_SW_WAR
	.align		4
.L_19:
        /*0070*/ 	.byte	0x04, 0x36
        /*0072*/ 	.short	(.L_21 - .L_20)
.L_20:
        /*0074*/ 	.word	0x00000008
.L_21:


//--------------------- .nv.callgraph             --------------------------
	.section	.nv.callgraph,"",@"SHT_CUDA_CALLGRAPH"
	.align	4
	.sectionentsize	8
	.align		4
        /*0000*/ 	.word	0x00000000
	.align		4
        /*0004*/ 	.word	0xffffffff
	.align		4
        /*0008*/ 	.word	0x00000000
	.align		4
        /*000c*/ 	.word	0xfffffffe
	.align		4
        /*0010*/ 	.word	0x00000000
	.align		4
        /*0014*/ 	.word	0xfffffffd
	.align		4
        /*0018*/ 	.word	0x00000000
	.align		4
        /*001c*/ 	.word	0xfffffffc


//--------------------- .text._Z18fill_matrix_kernelPfif --------------------------
	.section	.text._Z18fill_matrix_kernelPfif,"ax",@progbits
	.align	128
        .global         _Z18fill_matrix_kernelPfif
        .type           _Z18fill_matrix_kernelPfif,@function
        .size           _Z18fill_matrix_kernelPfif,(.L_x_11 - _Z18fill_matrix_kernelPfif)
        .other          _Z18fill_matrix_kernelPfif,@"STO_CUDA_ENTRY STV_DEFAULT"
_Z18fill_matrix_kernelPfif:
.text._Z18fill_matrix_kernelPfif:
[----:B------:R-:W-:Y:S01]  /*0000*/  LDC R1, c[0x0][0x37c] ;  /* 0x0000df00ff017b82 */ /* 0x000fe20000000800 */
[----:B------:R-:W0:Y:S07]  /*0010*/  S2R R25, SR_TID.X ;  /* 0x0000000000197919 */ /* 0x000e2e0000002100 */
[----:B------:R-:W1:Y:S01]  /*0020*/  LDC R0, c[0x0][0x388] ;  /* 0x0000e200ff007b82 */ /* 0x000e620000000800 */
[----:B------:R-:W2:Y:S01]  /*0030*/  LDCU.64 UR4, c[0x0][0x358] ;  /* 0x00006b00ff0477ac */ /* 0x000ea20008000a00 */
[----:B------:R-:W-:Y:S06]  /*0040*/  BSSY.RECONVERGENT B0, `(.L_x_0) ;  /* 0x000005e000007945 */ /* 0x000fec0003800200 */
[----:B------:R-:W0:Y:S08]  /*0050*/  S2UR UR6, SR_CTAID.X ;  /* 0x00000000000679c3 */ /* 0x000e300000002500 */
[----:B------:R-:W0:Y:S01]  /*0060*/  LDC R24, c[0x0][0x360] ;  /* 0x0000d800ff187b82 */ /* 0x000e220000000800 */
[----:B------:R-:W3:Y:S01]  /*0070*/  LDCU UR7, c[0x0][0x370] ;  /* 0x00006e00ff0777ac */ /* 0x000ee20008000800 */
[----:B-1----:R-:W-:-:S04]  /*0080*/  SHF.R.S32.HI R3, RZ, 0x1f, R0 ;  /* 0x0000001fff037819 */ /* 0x002fc80000011400 */
[----:B------:R-:W-:-:S04]  /*0090*/  LEA.HI R2, R3, R0, RZ, 0x3 ;  /* 0x0000000003027211 */ /* 0x000fc800078f18ff */
[----:B------:R-:W-:Y:S01]  /*00a0*/  SHF.R.S32.HI R2, RZ, 0x3, R2 ;  /* 0x00000003ff027819 */ /* 0x000fe20000011402 */
[C---:B0-----:R-:W-:Y:S02]  /*00b0*/  IMAD R25, R24.reuse, UR6, R25 ;  /* 0x0000000618197c24 */ /* 0x041fe4000f8e0219 */
[----:B---3--:R-:W-:-:S03]  /*00c0*/  IMAD R24, R24, UR7, RZ ;  /* 0x0000000718187c24 */ /* 0x008fc6000f8e02ff */
[----:B------:R-:W-:-:S13]  /*00d0*/  ISETP.GE.AND P0, PT, R25, R2, PT ;  /* 0x000000021900720c */ /* 0x000fda0003f06270 */
[----:B--2---:R-:W-:Y:S05]  /*00e0*/  @P0 BRA `(.L_x_1) ;  /* 0x00000004004c0947 */ /* 0x004fea0003800000 */
[----:B------:R-:W0:Y:S01]  /*00f0*/  I2F.U32.RP R8, R24 ;  /* 0x0000001800087306 */ /* 0x000e220000209000 */
[----:B------:R-:W-:Y:S01]  /*0100*/  IADD3 R3, PT, PT, R25, R24, RZ ;  /* 0x0000001819037210 */ /* 0x000fe20007ffe0ff */
[----:B------:R-:W-:Y:S01]  /*0110*/  IMAD.MOV R9, RZ, RZ, -R24 ;  /* 0x000000ffff097224 */ /* 0x000fe200078e0a18 */
[----:B------:R-:W-:Y:S01]  /*0120*/  ISETP.NE.U32.AND P2, PT, R24, RZ, PT ;  /* 0x000000ff1800720c */ /* 0x000fe20003f45070 */
[----:B------:R-:W-:Y:S01]  /*0130*/  BSSY.RECONVERGENT B1, `(.L_x_2) ;  /* 0x000002d000017945 */ /* 0x000fe20003800200 */
[----:B------:R-:W-:Y:S02]  /*0140*/  ISETP.GE.AND P0, PT, R3, R2, PT ;  /* 0x000000020300720c */ /* 0x000fe40003f06270 */
[----:B------:R-:W-:Y:S02]  /*0150*/  VIMNMX R6, PT, PT, R2, R3, !PT ;  /* 0x0000000302067248 */ /* 0x000fe40007fe0100 */
[----:B------:R-:W-:-:S04]  /*0160*/  SEL R7, RZ, 0x1, P0 ;  /* 0x00000001ff077807 */ /* 0x000fc80000000000 */
[----:B------:R-:W-:Y:S01]  /*0170*/  IADD3 R3, PT, PT, R6, -R3, -R7 ;  /* 0x8000000306037210 */ /* 0x000fe20007ffe807 */
[----:B0-----:R-:W0:Y:S02]  /*0180*/  MUFU.RCP R8, R8 ;  /* 0x0000000800087308 */ /* 0x001e240000001000 */
[----:B0-----:R-:W-:-:S06]  /*0190*/  VIADD R4, R8, 0xffffffe ;  /* 0x0ffffffe08047836 */ /* 0x001fcc0000000000 */
[----:B------:R0:W1:Y:S02]  /*01a0*/  F2I.FTZ.U32.TRUNC.NTZ R5, R4 ;  /* 0x0000000400057305 */ /* 0x000064000021f000 */
[----:B0-----:R-:W-:Y:S02]  /*01b0*/  IMAD.MOV.U32 R4, RZ, RZ, RZ ;  /* 0x000000ffff047224 */ /* 0x001fe400078e00ff */
[----:B-1----:R-:W-:-:S04]  /*01c0*/  IMAD R9, R9, R5, RZ ;  /* 0x0000000509097224 */ /* 0x002fc800078e02ff */
[----:B------:R-:W-:-:S06]  /*01d0*/  IMAD.HI.U32 R8, R5, R9, R4 ;  /* 0x0000000905087227 */ /* 0x000fcc00078e0004 */
[----:B------:R-:W-:-:S04]  /*01e0*/  IMAD.HI.U32 R8, R8, R3, RZ ;  /* 0x0000000308087227 */ /* 0x000fc800078e00ff */
[----:B------:R-:W-:-:S04]  /*01f0*/  IMAD.MOV R4, RZ, RZ, -R8 ;  /* 0x000000ffff047224 */ /* 0x000fc800078e0a08 */
[----:B------:R-:W-:-:S05]  /*0200*/  IMAD R3, R24, R4, R3 ;  /* 0x0000000418037224 */ /* 0x000fca00078e0203 */
[----:B------:R-:W-:-:S13]  /*0210*/  ISETP.GE.U32.AND P0, PT, R3, R24, PT ;  /* 0x000000180300720c */ /* 0x000fda0003f06070 */
[----:B------:R-:W-:Y:S01]  /*0220*/  @P0 IADD3 R3, PT, PT, -R24, R3, RZ ;  /* 0x0000000318030210 */ /* 0x000fe20007ffe1ff */
[----:B------:R-:W-:-:S03]  /*0230*/  @P0 VIADD R8, R8, 0x1 ;  /* 0x0000000108080836 */ /* 0x000fc60000000000 */
[----:B------:R-:W-:-:S13]  /*0240*/  ISETP.GE.U32.AND P1, PT, R3, R24, PT ;  /* 0x000000180300720c */ /* 0x000fda0003f26070 */
[----:B------:R-:W-:Y:S01]  /*0250*/  @P1 VIADD R8, R8, 0x1 ;  /* 0x0000000108081836 */ /* 0x000fe20000000000 */
[----:B------:R-:W-:-:S04]  /*0260*/  @!P2 LOP3.LUT R8, RZ, R24, RZ, 0x33, !PT ;  /* 0x00000018ff08a212 */ /* 0x000fc800078e33ff */
[----:B------:R-:W-:-:S04]  /*0270*/  IADD3 R7, PT, PT, R7, R8, RZ ;  /* 0x0000000807077210 */ /* 0x000fc80007ffe0ff */
[C---:B------:R-:W-:Y:S02]  /*0280*/  LOP3.LUT R3, R7.reuse, 0x3, RZ, 0xc0, !PT ;  /* 0x0000000307037812 */ /* 0x040fe400078ec0ff */
[----:B------:R-:W-:Y:S02]  /*0290*/  ISETP.GE.U32.AND P1, PT, R7, 0x3, PT ;  /* 0x000000030700780c */ /* 0x000fe40003f26070 */
[----:B------:R-:W-:Y:S01]  /*02a0*/  ISETP.NE.AND P0, PT, R3, 0x3, PT ;  /* 0x000000030300780c */ /* 0x000fe20003f05270 */
[----:B------:R-:W-:-:S12]  /*02b0*/  IMAD.MOV.U32 R3, RZ, RZ, R25 ;  /* 0x000000ffff037224 */ /* 0x000fd800078e0019 */
[----:B------:R-:W-:Y:S05]  /*02c0*/  @!P0 BRA `(.L_x_3) ;  /* 0x00000000004c8947 */ /* 0x000fea0003800000 */
[----:B------:R-:W0:Y:S01]  /*02d0*/  LDC.64 R12, c[0x0][0x380] ;  /* 0x0000e000ff0c7b82 */ /* 0x000e220000000a00 */
[----:B------:R-:W-:Y:S01]  /*02e0*/  VIADD R7, R7, 0x1 ;  /* 0x0000000107077836 */ /* 0x000fe20000000000 */
[----:B------:R-:W-:-:S04]  /*02f0*/  MOV R3, R25 ;  /* 0x0000001900037202 */ /* 0x000fc80000000f00 */
[----:B------:R-:W-:Y:S02]  /*0300*/  LOP3.LUT R7, R7, 0x3, RZ, 0xc0, !PT ;  /* 0x0000000307077812 */ /* 0x000fe400078ec0ff */
[----:B------:R-:W1:Y:S03]  /*0310*/  LDC R4, c[0x0][0x38c] ;  /* 0x0000e300ff047b82 */ /* 0x000e660000000800 */
[----:B------:R-:W-:-:S07]  /*0320*/  IMAD.MOV R16, RZ, RZ, -R7 ;  /* 0x000000ffff107224 */ /* 0x000fce00078e0a07 */
.L_x_4:
[----:B0-2---:R-:W-:Y:S01]  /*0330*/  IMAD.WIDE R14, R3, 0x20, R12 ;  /* 0x00000020030e7825 */ /* 0x005fe200078e020c */
[-C--:B-1----:R-:W-:Y:S02]  /*0340*/  MOV R6, R4.reuse ;  /* 0x0000000400067202 */ /* 0x082fe40000000f00 */
[----:B------:R-:W-:Y:S01]  /*0350*/  MOV R9, R4 ;  /* 0x0000000400097202 */ /* 0x000fe20000000f00 */
[--C-:B------:R-:W-:Y:S01]  /*0360*/  IMAD.MOV.U32 R5, RZ, RZ, R4.reuse ;  /* 0x000000ffff057224 */ /* 0x100fe200078e0004 */
[----:B------:R-:W-:Y:S01]  /*0370*/  IADD3 R16, PT, PT, R16, 0x1, RZ ;  /* 0x0000000110107810 */ /* 0x000fe20007ffe0ff */
[--C-:B------:R-:W-:Y:S02]  /*0380*/  IMAD.MOV.U32 R7, RZ, RZ, R4.reuse ;  /* 0x000000ffff077224 */ /* 0x100fe400078e0004 */
[--C-:B------:R-:W-:Y:S01]  /*0390*/  IMAD.MOV.U32 R8, RZ, RZ, R4.reuse ;  /* 0x000000ffff087224 */ /* 0x100fe200078e0004 */
[----:B------:R-:W-:Y:S01]  /*03a0*/  ISETP.NE.AND P0, PT, R16, RZ, PT ;  /* 0x000000ff1000720c */ /* 0x000fe20003f05270 */
[----:B------:R-:W-:-:S02]  /*03b0*/  IMAD.MOV.U32 R10, RZ, RZ, R4 ;  /* 0x000000ffff0a7224 */ /* 0x000fc400078e0004 */
[----:B------:R-:W-:Y:S02]  /*03c0*/  IMAD.MOV.U32 R11, RZ, RZ, R4 ;  /* 0x000000ffff0b7224 */ /* 0x000fe400078e0004 */
[----:B------:R-:W-:-:S03]  /*03d0*/  IMAD.IADD R3, R24, 0x1, R3 ;  /* 0x0000000118037824 */ /* 0x000fc600078e0203 */
[----:B------:R2:W-:Y:S05]  /*03e0*/  STG.E.ENL2.256 desc[UR4][R14.64], R4, R8 ;  /* 0xf80000040e08797f */ /* 0x0005ea000f121804 */
[----:B------:R-:W-:Y:S05]  /*03f0*/  @P0 BRA `(.L_x_4) ;  /* 0xfffffffc00cc0947 */ /* 0x000fea000383ffff */
.L_x_3:
[----:B------:R-:W-:Y:S05]  /*0400*/  BSYNC.RECONVERGENT B1 ;  /* 0x0000000000017941 */ /* 0x000fea0003800200 */
.L_x_2:
[----:B------:R-:W-:Y:S05]  /*0410*/  @!P1 BRA `(.L_x_1) ;  /* 0x0000000000809947 */ /* 0x000fea0003800000 */
[----:B------:R-:W0:Y:S08]  /*0420*/  LDC.64 R26, c[0x0][0x380] ;  /* 0x0000e000ff1a7b82 */ /* 0x000e300000000a00 */
[----:B--2---:R-:W1:Y:S02]  /*0430*/  LDC R8, c[0x0][0x38c] ;  /* 0x0000e300ff087b82 */ /* 0x004e640000000800 */
.L_x_5:
[----:B0--3--:R-:W-:Y:S01]  /*0440*/  IMAD.WIDE R18, R3, 0x20, R26 ;  /* 0x0000002003127825 */ /* 0x009fe200078e021a */
[-C--:B-1----:R-:W-:Y:S02]  /*0450*/  MOV R10, R8.reuse ;  /* 0x00000008000a7202 */ /* 0x082fe40000000f00 */
[-C--:B------:R-:W-:Y:S01]  /*0460*/  MOV R13, R8.reuse ;  /* 0x00000008000d7202 */ /* 0x080fe20000000f00 */
[--C-:B------:R-:W-:Y:S01]  /*0470*/  IMAD.MOV.U32 R9, RZ, RZ, R8.reuse ;  /* 0x000000ffff097224 */ /* 0x100fe200078e0008 */
        /* <DEDUP_REMOVED lines=8> */
[----:B------:R-:W-:Y:S01]  /*0500*/  MOV R17, R8 ;  /* 0x0000000800117202 */ /* 0x000fe20000000f00 */
[----:B------:R-:W-:-:S02]  /*0510*/  IMAD.MOV.U32 R5, RZ, RZ, R8 ;  /* 0x000000ffff057224 */ /* 0x000fc400078e0008 */
[--C-:B------:R-:W-:Y:S01]  /*0520*/  IMAD.MOV.U32 R6, RZ, RZ, R8.reuse ;  /* 0x000000ffff067224 */ /* 0x100fe200078e0008 */
[----:B------:R0:W-:Y:S01]  /*0530*/  STG.E.ENL2.256 desc[UR4][R18.64], R8, R12 ;  /* 0xf8000008120c797f */ /* 0x0001e2000f121804 */
[--C-:B------:R-:W-:Y:S02]  /*0540*/  IMAD.MOV.U32 R20, RZ, RZ, R8.reuse ;  /* 0x000000ffff147224 */ /* 0x100fe400078e0008 */
[----:B------:R-:W-:Y:S02]  /*0550*/  IMAD.MOV.U32 R22, RZ, RZ, R8 ;  /* 0x000000ffff167224 */ /* 0x000fe400078e0008 */
[----:B------:R-:W-:-:S04]  /*0560*/  IMAD.WIDE R28, R24, 0x20, R18 ;  /* 0x00000020181c7825 */ /* 0x000fc800078e0212 */
[----:B------:R-:W-:Y:S01]  /*0570*/  IMAD.MOV.U32 R16, RZ, RZ, R8 ;  /* 0x000000ffff107224 */ /* 0x000fe200078e0008 */
[----:B------:R1:W-:Y:S01]  /*0580*/  STG.E.ENL2.256 desc[UR4][R28.64], R4, R20 ;  /* 0xf80000041c14797f */ /* 0x0003e2000f121804 */
[----:B------:R-:W-:-:S05]  /*0590*/  IMAD R3, R24, 0x4, R3 ;  /* 0x0000000418037824 */ /* 0x000fca00078e0203 */
[----:B------:R-:W-:Y:S01]  /*05a0*/  ISETP.GE.AND P0, PT, R3, R2, PT ;  /* 0x000000020300720c */ /* 0x000fe20003f06270 */
[----:B0-----:R-:W-:Y:S01]  /*05b0*/  IMAD.MOV.U32 R18, RZ, RZ, R8 ;  /* 0x000000ffff127224 */ /* 0x001fe200078e0008 */
[----:B------:R-:W-:Y:S01]  /*05c0*/  MOV R19, R8 ;  /* 0x0000000800137202 */ /* 0x000fe20000000f00 */
[----:B-1----:R-:W-:-:S05]  /*05d0*/  IMAD.WIDE R28, R24, 0x20, R28 ;  /* 0x00000020181c7825 */ /* 0x002fca00078e021c */
[----:B------:R3:W-:Y:S01]  /*05e0*/  STG.E.ENL2.256 desc[UR4][R28.64], R16, R8 ;  /* 0xf80000101c08797f */ /* 0x0007e2000f121804 */
[----:B------:R-:W-:-:S05]  /*05f0*/  IMAD.WIDE R20, R24, 0x20, R28 ;  /* 0x0000002018147825 */ /* 0x000fca00078e021c */
[----:B------:R3:W-:Y:S01]  /*0600*/  STG.E.ENL2.256 desc[UR4][R20.64], R12, R4 ;  /* 0xf800000c1404797f */ /* 0x0007e2000f121804 */
[----:B------:R-:W-:Y:S05]  /*0610*/  @!P0 BRA `(.L_x_5) ;  /* 0xfffffffc00888947 */ /* 0x000fea000383ffff */
.L_x_1:
[----:B------:R-:W-:Y:S05]  /*0620*/  BSYNC.RECONVERGENT B0 ;  /* 0x0000000000007941 */ /* 0x000fea0003800200 */
.L_x_0:
[----:B------:R-:W-:-:S04]  /*0630*/  LEA R3, R2, R25, 0x3 ;  /* 0x0000001902037211 */ /* 0x000fc800078e18ff */
[----:B------:R-:W-:-:S13]  /*0640*/  ISETP.GE.AND P0, PT, R3, R0, PT ;  /* 0x000000000300720c */ /* 0x000fda0003f06270 */
[----:B------:R-:W-:Y:S05]  /*0650*/  @P0 EXIT ;  /* 0x000000000000094d */ /* 0x000fea0003800000 */
[----:B--23--:R-:W0:Y:S01]  /*0660*/  I2F.U32.RP R8, R24 ;  /* 0x0000001800087306 */ /* 0x00ce220000209000 */
[C---:B------:R-:W-:Y:S01]  /*0670*/  IMAD.IADD R7, R24.reuse, 0x1, R3 ;  /* 0x0000000118077824 */ /* 0x040fe200078e0203 */
[----:B------:R-:W-:Y:S01]  /*0680*/  IADD3 R9, PT, PT, RZ, -R24, RZ ;  /* 0x80000018ff097210 */ /* 0x000fe20007ffe0ff */
[----:B------:R-:W-:Y:S01]  /*0690*/  BSSY.RECONVERGENT B0, `(.L_x_6) ;  /* 0x0000025000007945 */ /* 0x000fe20003800200 */
[----:B------:R-:W-:Y:S02]  /*06a0*/  ISETP.NE.U32.AND P2, PT, R24, RZ, PT ;  /* 0x000000ff1800720c */ /* 0x000fe40003f45070 */
[CC--:B------:R-:W-:Y:S02]  /*06b0*/  ISETP.GE.AND P0, PT, R7.reuse, R0.reuse, PT ;  /* 0x000000000700720c */ /* 0x0c0fe40003f06270 */
[----:B------:R-:W-:Y:S02]  /*06c0*/  VIMNMX R2, PT, PT, R7, R0, !PT ;  /* 0x0000000007027248 */ /* 0x000fe40007fe0100 */
[----:B------:R-:W-:-:S04]  /*06d0*/  SEL R6, RZ, 0x1, P0 ;  /* 0x00000001ff067807 */ /* 0x000fc80000000000 */
[----:B------:R-:W-:Y:S01]  /*06e0*/  IADD3 R7, PT, PT, R2, -R7, -R6 ;  /* 0x8000000702077210 */ /* 0x000fe20007ffe806 */
[----:B0-----:R-:W0:Y:S02]  /*06f0*/  MUFU.RCP R8, R8 ;  /* 0x0000000800087308 */ /* 0x001e240000001000 */
[----:B0-----:R-:W-:-:S06]  /*0700*/  VIADD R4, R8, 0xffffffe ;  /* 0x0ffffffe08047836 */ /* 0x001fcc0000000000 */
[----:B------:R0:W1:Y:S02]  /*0710*/  F2I.FTZ.U32.TRUNC.NTZ R5, R4 ;  /* 0x0000000400057305 */ /* 0x000064000021f000 */
[----:B0-----:R-:W-:Y:S02]  /*0720*/  HFMA2 R4, -RZ, RZ, 0, 0 ;  /* 0x00000000ff047431 */ /* 0x001fe400000001ff */
        /* <DEDUP_REMOVED lines=9> */
[----:B------:R-:W-:Y:S02]  /*07c0*/  @P1 IADD3 R5, PT, PT, R5, 0x1, RZ ;  /* 0x0000000105051810 */ /* 0x000fe40007ffe0ff */
[----:B------:R-:W-:-:S05]  /*07d0*/  @!P2 LOP3.LUT R5, RZ, R24, RZ, 0x33, !PT ;  /* 0x00000018ff05a212 */ /* 0x000fca00078e33ff */
[----:B------:R-:W-:-:S05]  /*07e0*/  IMAD.IADD R2, R6, 0x1, R5 ;  /* 0x0000000106027824 */ /* 0x000fca00078e0205 */
[C---:B------:R-:W-:Y:S02]  /*07f0*/  LOP3.LUT R4, R2.reuse, 0x3, RZ, 0xc0, !PT ;  /* 0x0000000302047812 */ /* 0x040fe400078ec0ff */
[----:B------:R-:W-:Y:S02]  /*0800*/  ISETP.GE.U32.AND P1, PT, R2, 0x3, PT ;  /* 0x000000030200780c */ /* 0x000fe40003f26070 */
[----:B------:R-:W-:-:S13]  /*0810*/  ISETP.NE.AND P0, PT, R4, 0x3, PT ;  /* 0x000000030400780c */ /* 0x000fda0003f05270 */
[----:B------:R-:W-:Y:S05]  /*0820*/  @!P0 BRA `(.L_x_7) ;  /* 0x00000000002c8947 */ /* 0x000fea0003800000 */
[----:B------:R-:W0:Y:S01]  /*0830*/  LDC R9, c[0x0][0x38c] ;  /* 0x0000e300ff097b82 */ /* 0x000e220000000800 */
[----:B------:R-:W-:-:S04]  /*0840*/  IADD3 R2, PT, PT, R2, 0x1, RZ ;  /* 0x0000000102027810 */ /* 0x000fc80007ffe0ff */
[----:B------:R-:W-:-:S03]  /*0850*/  LOP3.LUT R2, R2, 0x3, RZ, 0xc0, !PT ;  /* 0x0000000302027812 */ /* 0x000fc600078ec0ff */
[----:B------:R-:W1:Y:S02]  /*0860*/  LDC.64 R6, c[0x0][0x380] ;  /* 0x0000e000ff067b82 */ /* 0x000e640000000a00 */
[----:B------:R-:W-:-:S07]  /*0870*/  IMAD.MOV R2, RZ, RZ, -R2 ;  /* 0x000000ffff027224 */ /* 0x000fce00078e0a02 */
.L_x_8:
[----:B-1----:R-:W-:Y:S01]  /*0880*/  IMAD.WIDE R4, R3, 0x4, R6 ;  /* 0x0000000403047825 */ /* 0x002fe200078e0206 */
[----:B------:R-:W-:-:S03]  /*0890*/  IADD3 R2, PT, PT, R2, 0x1, RZ ;  /* 0x0000000102027810 */ /* 0x000fc60007ffe0ff */
[----:B------:R-:W-:Y:S01]  /*08a0*/  IMAD.IADD R3, R24, 0x1, R3 ;  /* 0x0000000118037824 */ /* 0x000fe200078e0203 */
[----:B0-----:R2:W-:Y:S01]  /*08b0*/  STG.E desc[UR4][R4.64], R9 ;  /* 0x0000000904007986 */ /* 0x0015e2000c101904 */
[----:B------:R-:W-:-:S13]  /*08c0*/  ISETP.NE.AND P0, PT, R2, RZ, PT ;  /* 0x000000ff0200720c */ /* 0x000fda0003f05270 */
[----:B--2---:R-:W-:Y:S05]  /*08d0*/  @P0 BRA `(.L_x_8) ;  /* 0xfffffffc00e80947 */ /* 0x004fea000383ffff */
.L_x_7:
[----:B------:R-:W-:Y:S05]  /*08e0*/  BSYNC.RECONVERGENT B0 ;  /* 0x0000000000007941 */ /* 0x000fea0003800200 */
.L_x_6:
[----:B------:R-:W-:Y:S05]  /*08f0*/  @!P1 EXIT ;  /* 0x000000000000994d */ /* 0x000fea0003800000 */
[----:B------:R-:W0:Y:S08]  /*0900*/  LDC R15, c[0x0][0x38c] ;  /* 0x0000e300ff0f7b82 */ /* 0x000e300000000800 */
[----:B------:R-:W1:Y:S02]  /*0910*/  LDC.64 R10, c[0x0][0x380] ;  /* 0x0000e000ff0a7b82 */ /* 0x000e640000000a00 */
.L_x_9:
[----:B-12---:R-:W-:Y:S01]  /*0920*/  IMAD.WIDE R12, R3, 0x4, R10 ;  /* 0x00000004030c7825 */ /* 0x006fe200078e020a */
[----:B------:R-:W-:-:S04]  /*0930*/  LEA R3, R24, R3, 0x2 ;  /* 0x0000000318037211 */ /* 0x000fc800078e10ff */
[----:B0-----:R2:W-:Y:S01]  /*0940*/  STG.E desc[UR4][R12.64], R15 ;  /* 0x0000000f0c007986 */ /* 0x0015e2000c101904 */
[----:B------:R-:W-:Y:S01]  /*0950*/  IMAD.WIDE R4, R24, 0x4, R12 ;  /* 0x0000000418047825 */ /* 0x000fe200078e020c */
[----:B------:R-:W-:-:S04]  /*0960*/  ISETP.GE.AND P0, PT, R3, R0, PT ;  /* 0x000000000300720c */ /* 0x000fc80003f06270 */
[----:B------:R2:W-:Y:S01]  /*0970*/  STG.E desc[UR4][R4.64], R15 ;  /* 0x0000000f04007986 */ /* 0x0005e2000c101904 */
[----:B------:R-:W-:-:S05]  /*0980*/  IMAD.WIDE R6, R24, 0x4, R4 ;  /* 0x0000000418067825 */ /* 0x000fca00078e0204 */
[----:B------:R2:W-:Y:S01]  /*0990*/  STG.E desc[UR4][R6.64], R15 ;  /* 0x0000000f06007986 */ /* 0x0005e2000c101904 */
[----:B------:R-:W-:-:S05]  /*09a0*/  IMAD.WIDE R8, R24, 0x4, R6 ;  /* 0x0000000418087825 */ /* 0x000fca00078e0206 */
[----:B------:R2:W-:Y:S01]  /*09b0*/  STG.E desc[UR4][R8.64], R15 ;  /* 0x0000000f08007986 */ /* 0x0005e2000c101904 */
[----:B------:R-:W-:Y:S05]  /*09c0*/  @!P0 BRA `(.L_x_9) ;  /* 0xfffffffc00d48947 */ /* 0x000fea000383ffff */
[----:B------:R-:W-:Y:S05]  /*09d0*/  EXIT ;  /* 0x000000000000794d */ /* 0x000fea0003800000 */
.L_x_10:
[----:B------:R-:W-:-:S00]  /*09e0*/  BRA `(.L_x_10) ;  /* 0xfffffffc00fc7947 */ /* 0x000fc0000383ffff */
[----:B------:R-:W-:-:S00]  /*09f0*/  NOP ;  /* 0x0000000000007918 */ /* 0x000fc00000000000 */
        /* <DEDUP_REMOVED lines=8> */
.L_x_11:


//--------------------- .nv.shared.reserved.0     --------------------------
	.section	.nv.shared.reserved.0,"aw",@nobits
	.weak		__nv_reservedSMEM_offset_0_alias
	.size		__nv_reservedSMEM_offset_0_alias, 0, 64
	.other		__nv_reservedSMEM_offset_0_alias,@"STO_CUDA_RESERVED_SHARED STV_DEFAULT"
__nv_reservedSMEM_offset_0_alias:
	.zero		0
	.zero		64


//--------------------- .nv.constant0._Z18fill_matrix_kernelPfif --------------------------
	.section	.nv.constant0._Z18fill_matrix_kernelPfif,"a",@progbits
	.sectionflags	@""
	.align	4
.nv.constant0._Z18fill_matrix_kernelPfif:
	.zero		912


//--------------------- SYMBOLS --------------------------

	.type		.nv.reservedSmem.offset0,@object
	.size		.nv.reservedSmem.offset0,0x4
